//
// Generated by NVIDIA NVVM Compiler
//
// Compiler Build ID: CL-36424714
// Cuda compilation tools, release 13.0, V13.0.88
// Based on NVVM 20.0.0
//

.version 9.0
.target sm_100
.address_size 64

	// .globl	_Z3dotPiS_S_
// _ZZ3dotPiS_S_E5cache has been demoted

.visible .entry _Z3dotPiS_S_(
	.param .u64 .ptr .align 1 _Z3dotPiS_S__param_0,
	.param .u64 .ptr .align 1 _Z3dotPiS_S__param_1,
	.param .u64 .ptr .align 1 _Z3dotPiS_S__param_2
)
{
	.reg .pred 	%p<5>;
	.reg .b32 	%r<19>;
	.reg .b64 	%rd<10>;
	// demoted variable
	.shared .align 4 .b8 _ZZ3dotPiS_S_E5cache[512];
	ld.param.u64 	%rd1, [_Z3dotPiS_S__param_0];
	ld.param.u64 	%rd2, [_Z3dotPiS_S__param_1];
	ld.param.u64 	%rd3, [_Z3dotPiS_S__param_2];
	mov.u32 	%r1, %tid.x;
	setp.gt.u32 	%p1, %r1, 99;
	shl.b32 	%r6, %r1, 2;
	mov.u32 	%r7, _ZZ3dotPiS_S_E5cache;
	add.s32 	%r2, %r7, %r6;
	@%p1 bra 	$L__BB0_2;
	cvta.to.global.u64 	%rd4, %rd1;
	cvta.to.global.u64 	%rd5, %rd2;
	mul.wide.u32 	%rd6, %r1, 4;
	add.s64 	%rd7, %rd4, %rd6;
	ld.global.u32 	%r9, [%rd7];
	add.s64 	%rd8, %rd5, %rd6;
	ld.global.u32 	%r10, [%rd8];
	mul.lo.s32 	%r11, %r10, %r9;
	st.shared.u32 	[%r2], %r11;
	bra.uni 	$L__BB0_3;
$L__BB0_2:
	mov.b32 	%r8, 0;
	st.shared.u32 	[%r2], %r8;
$L__BB0_3:
	bar.sync 	0;
	mov.u32 	%r18, %ntid.x;
	setp.lt.u32 	%p2, %r18, 2;
	@%p2 bra 	$L__BB0_7;
$L__BB0_4:
	shr.u32 	%r5, %r18, 1;
	setp.ge.u32 	%p3, %r1, %r5;
	@%p3 bra 	$L__BB0_6;
	shl.b32 	%r12, %r5, 2;
	add.s32 	%r13, %r2, %r12;
	ld.shared.u32 	%r14, [%r13];
	ld.shared.u32 	%r15, [%r2];
	add.s32 	%r16, %r15, %r14;
	st.shared.u32 	[%r2], %r16;
$L__BB0_6:
	bar.sync 	0;
	setp.gt.u32 	%p4, %r18, 3;
	mov.u32 	%r18, %r5;
	@%p4 bra 	$L__BB0_4;
$L__BB0_7:
	cvta.to.global.u64 	%rd9, %rd3;
	bar.sync 	0;
	ld.shared.u32 	%r17, [_ZZ3dotPiS_S_E5cache];
	st.global.u32 	[%rd9], %r17;
	ret;

}


// ===== COMPILED SASS (sm_100) =====

	.target	sm_100

	.elftype	@"ET_EXEC"


//--------------------- .note.nv.tkinfo           --------------------------
	.section	.note.nv.tkinfo,"",@"SHT_NOTE"
	.sectionflags	@"SHF_NOTE_NV_TKINFO"
	.tkinfo
        /*0018*/ 	.word	0x00000002
        /*0030*/ 	.string	""
        /*0030*/ 	.string	"ptxas"
        /*0030*/ 	.string	"Cuda compilation tools, release 13.0, V13.0.88"
        /*0030*/ 	.string	"Build cuda_13.0.r13.0/compiler.36424714_0"
        /*0030*/ 	.string	"-arch sm_100 -m 64 "



//--------------------- .note.nv.cuinfo           --------------------------
	.section	.note.nv.cuinfo,"",@"SHT_NOTE"
	.sectionflags	@"SHF_NOTE_NV_CUINFO"
        /*0018*/ 	.short	0x0002
        /*001a*/ 	.short	0x0064
        /*001c*/ 	.short	0x0082
	.zero		2


//--------------------- .nv.info                  --------------------------
	.section	.nv.info,"",@"SHT_CUDA_INFO"
	.align	4


	//----- nvinfo : EIATTR_REGCOUNT
	.align		4
        /*0000*/ 	.byte	0x04, 0x2f
        /*0002*/ 	.short	(.L_1 - .L_0)
	.align		4
.L_0:
        /*0004*/ 	.word	index@(_Z3dotPiS_S_)
        /*0008*/ 	.word	0x0000000c


	//----- nvinfo : EIATTR_FRAME_SIZE
	.align		4
.L_1:
        /*000c*/ 	.byte	0x04, 0x11
        /*000e*/ 	.short	(.L_3 - .L_2)
	.align		4
.L_2:
        /*0010*/ 	.word	index@(_Z3dotPiS_S_)
        /*0014*/ 	.word	0x00000000


	//----- nvinfo : EIATTR_MIN_STACK_SIZE
	.align		4
.L_3:
        /*0018*/ 	.byte	0x04, 0x12
        /*001a*/ 	.short	(.L_5 - .L_4)
	.align		4
.L_4:
        /*001c*/ 	.word	index@(_Z3dotPiS_S_)
        /*0020*/ 	.word	0x00000000
.L_5:


//--------------------- .nv.compat                --------------------------
	.section	.nv.compat,"",@"SHT_CUDA_COMPAT_INFO"
	.align	4
        /*0000*/ 	.byte	0x02, 0x09, 0x00, 0x00, 0x02, 0x02, 0x01, 0x00, 0x02, 0x05, 0x05, 0x00, 0x03, 0x07, 0x01, 0x01
        /*0010*/ 	.byte	0x02, 0x03, 0x00, 0x00, 0x02, 0x06, 0x01, 0x00, 0x04, 0x0b, 0x08, 0x00, 0x09, 0x00, 0x00, 0x00
        /*0020*/ 	.byte	0x00, 0x00, 0x00, 0x00


//--------------------- .nv.info._Z3dotPiS_S_     --------------------------
	.section	.nv.info._Z3dotPiS_S_,"",@"SHT_CUDA_INFO"
	.sectionflags	@""
	.align	4


	//----- nvinfo : EIATTR_CUDA_API_VERSION
	.align		4
        /*0000*/ 	.byte	0x04, 0x37
        /*0002*/ 	.short	(.L_7 - .L_6)
.L_6:
        /*0004*/ 	.word	0x00000082


	//----- nvinfo : EIATTR_KPARAM_INFO
	.align		4
.L_7:
        /*0008*/ 	.byte	0x04, 0x17
        /*000a*/ 	.short	(.L_9 - .L_8)
.L_8:
        /*000c*/ 	.word	0x00000000
        /*0010*/ 	.short	0x0002
        /*0012*/ 	.short	0x0010
        /*0014*/ 	.byte	0x00, 0xf5, 0x21, 0x00


	//----- nvinfo : EIATTR_KPARAM_INFO
	.align		4
.L_9:
        /*0018*/ 	.byte	0x04, 0x17
        /*001a*/ 	.short	(.L_11 - .L_10)
.L_10:
        /*001c*/ 	.word	0x00000000
        /*0020*/ 	.short	0x0001
        /*0022*/ 	.short	0x0008
        /*0024*/ 	.byte	0x00, 0xf5, 0x21, 0x00


	//----- nvinfo : EIATTR_KPARAM_INFO
	.align		4
.L_11:
        /*0028*/ 	.byte	0x04, 0x17
        /*002a*/ 	.short	(.L_13 - .L_12)
.L_12:
        /*002c*/ 	.word	0x00000000
        /*0030*/ 	.short	0x0000
        /*0032*/ 	.short	0x0000
        /*0034*/ 	.byte	0x00, 0xf5, 0x21, 0x00


	//----- nvinfo : EIATTR_SPARSE_MMA_MASK
	.align		4
.L_13:
        /*0038*/ 	.byte	0x03, 0x50
        /*003a*/ 	.short	0x0000


	//----- nvinfo : EIATTR_MAXREG_COUNT
	.align		4
        /*003c*/ 	.byte	0x03, 0x1b
        /*003e*/ 	.short	0x00ff


	//----- nvinfo : EIATTR_NUM_BARRIERS
	.align		4
        /*0040*/ 	.byte	0x02, 0x4c
        /*0042*/ 	.byte	0x01
	.zero		1


	//----- nvinfo : EIATTR_MERCURY_ISA_VERSION
	.align		4
        /*0044*/ 	.byte	0x03, 0x5f
        /*0046*/ 	.short	0x0101


	//----- nvinfo : EIATTR_VRC_CTA_INIT_COUNT
	.align		4
        /*0048*/ 	.byte	0x02, 0x4a
	.zero		1
	.zero		1


	//----- nvinfo : EIATTR_EXIT_INSTR_OFFSETS
	.align		4
        /*004c*/ 	.byte	0x04, 0x1c
        /*004e*/ 	.short	(.L_15 - .L_14)


	//   ....[0]....
.L_14:
        /*0050*/ 	.word	0x00000280


	//----- nvinfo : EIATTR_CBANK_PARAM_SIZE
	.align		4
.L_15:
        /*0054*/ 	.byte	0x03, 0x19
        /*0056*/ 	.short	0x0018


	//----- nvinfo : EIATTR_PARAM_CBANK
	.align		4
        /*0058*/ 	.byte	0x04, 0x0a
        /*005a*/ 	.short	(.L_17 - .L_16)
	.align		4
.L_16:
        /*005c*/ 	.word	index@(.nv.constant0._Z3dotPiS_S_)
        /*0060*/ 	.short	0x0380
        /*0062*/ 	.short	0x0018


	//----- nvinfo : EIATTR_SW_WAR
	.align		4
.L_17:
        /*0064*/ 	.byte	0x04, 0x36
        /*0066*/ 	.short	(.L_19 - .L_18)
.L_18:
        /*0068*/ 	.word	0x00000008
.L_19:


//--------------------- .nv.callgraph             --------------------------
	.section	.nv.callgraph,"",@"SHT_CUDA_CALLGRAPH"
	.align	4
	.sectionentsize	8
	.align		4
        /*0000*/ 	.word	0x00000000
	.align		4
        /*0004*/ 	.word	0xffffffff
	.align		4
        /*0008*/ 	.word	0x00000000
	.align		4
        /*000c*/ 	.word	0xfffffffe
	.align		4
        /*0010*/ 	.word	0x00000000
	.align		4
        /*0014*/ 	.word	0xfffffffd
	.align		4
        /*0018*/ 	.word	0x00000000
	.align		4
        /*001c*/ 	.word	0xfffffffc


//--------------------- .text._Z3dotPiS_S_        --------------------------
	.section	.text._Z3dotPiS_S_,"ax",@progbits
	.align	128
        .global         _Z3dotPiS_S_
        .type           _Z3dotPiS_S_,@function
        .size           _Z3dotPiS_S_,(.L_x_3 - _Z3dotPiS_S_)
        .other          _Z3dotPiS_S_,@"STO_CUDA_ENTRY STV_DEFAULT"
_Z3dotPiS_S_:
.text._Z3dotPiS_S_:
[----:B------:R-:W-:Y:S01]  /*0000*/  LDC R1, c[0x0][0x37c] ;  /* 0x0000df00ff017b82 */ /* 0x000fe20000000800 */
[----:B------:R-:W0:Y:S07]  /*0010*/  S2R R9, SR_TID.X ;  /* 0x0000000000097919 */ /* 0x000e2e0000002100 */
[----:B------:R-:W1:Y:S01]  /*0020*/  LDC.64 R2, c[0x0][0x380] ;  /* 0x0000e000ff027b82 */ /* 0x000e620000000a00 */
[----:B------:R-:W2:Y:S07]  /*0030*/  LDCU.64 UR6, c[0x0][0x358] ;  /* 0x00006b00ff0677ac */ /* 0x000eae0008000a00 */
[----:B------:R-:W3:Y:S01]  /*0040*/  LDC.64 R4, c[0x0][0x388] ;  /* 0x0000e200ff047b82 */ /* 0x000ee20000000a00 */
[----:B0-----:R-:W-:-:S13]  /*0050*/  ISETP.GT.U32.AND P0, PT, R9, 0x63, PT ;  /* 0x000000630900780c */ /* 0x001fda0003f04070 */
[----:B-1----:R-:W-:-:S04]  /*0060*/  @!P0 IMAD.WIDE.U32 R2, R9, 0x4, R2 ;  /* 0x0000000409028825 */ /* 0x002fc800078e0002 */
[----:B---3--:R-:W-:Y:S02]  /*0070*/  @!P0 IMAD.WIDE.U32 R4, R9, 0x4, R4 ;  /* 0x0000000409048825 */ /* 0x008fe400078e0004 */
[----:B--2---:R-:W2:Y:S04]  /*0080*/  @!P0 LDG.E R2, desc[UR6][R2.64] ;  /* 0x0000000602028981 */ /* 0x004ea8000c1e1900 */
[----:B------:R-:W2:Y:S01]  /*0090*/  @!P0 LDG.E R5, desc[UR6][R4.64] ;  /* 0x0000000604058981 */ /* 0x000ea2000c1e1900 */
[----:B------:R-:W0:Y:S01]  /*00a0*/  S2UR UR5, SR_CgaCtaId ;  /* 0x00000000000579c3 */ /* 0x000e220000008800 */
[----:B------:R-:W-:Y:S01]  /*00b0*/  UMOV UR4, 0x400 ;  /* 0x0000040000047882 */ /* 0x000fe20000000000 */
[----:B------:R-:W1:Y:S02]  /*00c0*/  LDCU UR8, c[0x0][0x360] ;  /* 0x00006c00ff0877ac */ /* 0x000e640008000800 */
[----:B-1----:R-:W-:-:S02]  /*00d0*/  UISETP.GE.U32.AND UP0, UPT, UR8, 0x2, UPT ;  /* 0x000000020800788c */ /* 0x002fc4000bf06070 */
[----:B0-----:R-:W-:-:S06]  /*00e0*/  ULEA UR4, UR5, UR4, 0x18 ;  /* 0x0000000405047291 */ /* 0x001fcc000f8ec0ff */
[----:B------:R-:W-:Y:S01]  /*00f0*/  LEA R0, R9, UR4, 0x2 ;  /* 0x0000000409007c11 */ /* 0x000fe2000f8e10ff */
[----:B--2---:R-:W-:-:S05]  /*0100*/  @!P0 IMAD R7, R2, R5, RZ ;  /* 0x0000000502078224 */ /* 0x004fca00078e02ff */
[----:B------:R0:W-:Y:S04]  /*0110*/  @!P0 STS [R0], R7 ;  /* 0x0000000700008388 */ /* 0x0001e80000000800 */
[----:B------:R0:W-:Y:S01]  /*0120*/  @P0 STS [R0], RZ ;  /* 0x000000ff00000388 */ /* 0x0001e20000000800 */
[----:B------:R-:W-:Y:S06]  /*0130*/  BAR.SYNC.DEFER_BLOCKING 0x0 ;  /* 0x0000000000007b1d */ /* 0x000fec0000010000 */
[----:B------:R-:W-:Y:S05]  /*0140*/  BRA.U !UP0, `(.L_x_0) ;  /* 0x0000000108307547 */ /* 0x000fea000b800000 */
[----:B------:R-:W-:-:S07]  /*0150*/  IMAD.U32 R2, RZ, RZ, UR8 ;  /* 0x00000008ff027e24 */ /* 0x000fce000f8e00ff */
.L_x_1:
[----:B------:R-:W-:-:S04]  /*0160*/  SHF.R.U32.HI R6, RZ, 0x1, R2 ;  /* 0x00000001ff067819 */ /* 0x000fc80000011602 */
[----:B------:R-:W-:-:S13]  /*0170*/  ISETP.GE.U32.AND P0, PT, R9, R6, PT ;  /* 0x000000060900720c */ /* 0x000fda0003f06070 */
[----:B------:R-:W-:Y:S01]  /*0180*/  @!P0 IMAD R3, R6, 0x4, R0 ;  /* 0x0000000406038824 */ /* 0x000fe200078e0200 */
[----:B------:R-:W-:Y:S05]  /*0190*/  @!P0 LDS R4, [R0] ;  /* 0x0000000000048984 */ /* 0x000fea0000000800 */
[----:B------:R-:W1:Y:S02]  /*01a0*/  @!P0 LDS R3, [R3] ;  /* 0x0000000003038984 */ /* 0x000e640000000800 */
[----:B-1----:R-:W-:-:S05]  /*01b0*/  @!P0 IADD3 R5, PT, PT, R3, R4, RZ ;  /* 0x0000000403058210 */ /* 0x002fca0007ffe0ff */
[----:B------:R1:W-:Y:S01]  /*01c0*/  @!P0 STS [R0], R5 ;  /* 0x0000000500008388 */ /* 0x0003e20000000800 */
[----:B------:R-:W-:Y:S01]  /*01d0*/  BAR.SYNC.DEFER_BLOCKING 0x0 ;  /* 0x0000000000007b1d */ /* 0x000fe20000010000 */
[----:B------:R-:W-:Y:S01]  /*01e0*/  ISETP.GT.U32.AND P0, PT, R2, 0x3, PT ;  /* 0x000000030200780c */ /* 0x000fe20003f04070 */
[----:B------:R-:W-:-:S12]  /*01f0*/  IMAD.MOV.U32 R2, RZ, RZ, R6 ;  /* 0x000000ffff027224 */ /* 0x000fd800078e0006 */
[----:B-1----:R-:W-:Y:S05]  /*0200*/  @P0 BRA `(.L_x_1) ;  /* 0xfffffffc00d40947 */ /* 0x002fea000383ffff */
.L_x_0:
[----:B------:R-:W1:Y:S08]  /*0210*/  S2UR UR5, SR_CgaCtaId ;  /* 0x00000000000579c3 */ /* 0x000e700000008800 */
[----:B------:R-:W-:Y:S06]  /*0220*/  BAR.SYNC.DEFER_BLOCKING 0x0 ;  /* 0x0000000000007b1d */ /* 0x000fec0000010000 */
[----:B------:R-:W-:-:S02]  /*0230*/  UMOV UR4, 0x400 ;  /* 0x0000040000047882 */ /* 0x000fc40000000000 */
[----:B------:R-:W2:Y:S01]  /*0240*/  LDC.64 R2, c[0x0][0x390] ;  /* 0x0000e400ff027b82 */ /* 0x000ea20000000a00 */
[----:B-1----:R-:W-:-:S09]  /*0250*/  ULEA UR4, UR5, UR4, 0x18 ;  /* 0x0000000405047291 */ /* 0x002fd2000f8ec0ff */
[----:B------:R-:W2:Y:S04]  /*0260*/  LDS R5, [UR4] ;  /* 0x00000004ff057984 */ /* 0x000ea80008000800 */
[----:B--2---:R-:W-:Y:S01]  /*0270*/  STG.E desc[UR6][R2.64], R5 ;  /* 0x0000000502007986 */ /* 0x004fe2000c101906 */
[----:B------:R-:W-:Y:S05]  /*0280*/  EXIT ;  /* 0x000000000000794d */ /* 0x000fea0003800000 */
.L_x_2:
[----:B------:R-:W-:-:S00]  /*0290*/  BRA `(.L_x_2) ;  /* 0xfffffffc00fc7947 */ /* 0x000fc0000383ffff */
[----:B------:R-:W-:-:S00]  /*02a0*/  NOP ;  /* 0x0000000000007918 */ /* 0x000fc00000000000 */
        /* <DEDUP_REMOVED lines=13> */
.L_x_3:


//--------------------- .nv.shared._Z3dotPiS_S_   --------------------------
	.section	.nv.shared._Z3dotPiS_S_,"aw",@nobits
	.sectionflags	@""
	.align	4
.nv.shared._Z3dotPiS_S_:
	.zero		1536


//--------------------- .nv.shared.reserved.0     --------------------------
	.section	.nv.shared.reserved.0,"aw",@nobits
	.weak		__nv_reservedSMEM_offset_0_alias
	.size		__nv_reservedSMEM_offset_0_alias, 0, 64
	.other		__nv_reservedSMEM_offset_0_alias,@"STO_CUDA_RESERVED_SHARED STV_DEFAULT"
__nv_reservedSMEM_offset_0_alias:
	.zero		0
	.zero		64


//--------------------- .nv.constant0._Z3dotPiS_S_ --------------------------
	.section	.nv.constant0._Z3dotPiS_S_,"a",@progbits
	.sectionflags	@""
	.align	4
.nv.constant0._Z3dotPiS_S_:
	.zero		920


//--------------------- SYMBOLS --------------------------

	.type		.nv.reservedSmem.offset0,@object
	.size		.nv.reservedSmem.offset0,0x4
	.type		.nv.reservedSmem.cap,@object
	.size		.nv.reservedSmem.cap,0x4
